	.headerflags	@"EF_CUDA_TEXMODE_UNIFIED EF_CUDA_64BIT_ADDRESS EF_CUDA_ACCELERATORS EF_CUDA_SM90 EF_CUDA_VIRTUAL_SM(EF_CUDA_SM90)"
	.elftype	@"ET_EXEC"


//--------------------- .nv.info                  --------------------------
	.section	.nv.info,"",@"SHT_CUDA_INFO"
	.align	4


	//----- nvinfo : EIATTR_REGCOUNT
	.align		4
        /*0000*/ 	.byte	0x04, 0x2f
        /*0002*/ 	.short	(.L_2 - .L_1)
	.align		4
.L_1:
        /*0004*/ 	.word	index@(triton_poi_fused_native_group_norm_relu_10)
        /*0008*/ 	.word	0x00000012


	//----- nvinfo : EIATTR_MIN_STACK_SIZE
	.align		4
.L_2:
        /*000c*/ 	.byte	0x04, 0x12
        /*000e*/ 	.short	(.L_4 - .L_3)
	.align		4
.L_3:
        /*0010*/ 	.word	index@(triton_poi_fused_native_group_norm_relu_10)
        /*0014*/ 	.word	0x00000000


	//----- nvinfo : EIATTR_FRAME_SIZE
	.align		4
.L_4:
        /*0018*/ 	.byte	0x04, 0x11
        /*001a*/ 	.short	(.L_6 - .L_5)
	.align		4
.L_5:
        /*001c*/ 	.word	index@(triton_poi_fused_native_group_norm_relu_10)
        /*0020*/ 	.word	0x00000000


	//----- nvinfo : EIATTR_MIN_STACK_SIZE
	.align		4
.L_6:
        /*0024*/ 	.byte	0x04, 0x12
        /*0026*/ 	.short	(.L_8 - .L_7)
	.align		4
.L_7:
        /*0028*/ 	.word	index@(triton_poi_fused_native_group_norm_relu_10)
        /*002c*/ 	.word	0x00000000
.L_8:


//--------------------- .nv.info.triton_poi_fused_native_group_norm_relu_10 --------------------------
	.section	.nv.info.triton_poi_fused_native_group_norm_relu_10,"",@"SHT_CUDA_INFO"
	.sectionflags	@""
	.align	4


	//----- nvinfo : EIATTR_CUDA_API_VERSION
	.align		4
        /*0000*/ 	.byte	0x04, 0x37
        /*0002*/ 	.short	(.L_10 - .L_9)
.L_9:
        /*0004*/ 	.word	0x0000007c


	//----- nvinfo : EIATTR_KPARAM_INFO
	.align		4
.L_10:
        /*0008*/ 	.byte	0x04, 0x17
        /*000a*/ 	.short	(.L_12 - .L_11)
.L_11:
        /*000c*/ 	.word	0x00000000
        /*0010*/ 	.short	0x0006
        /*0012*/ 	.short	0x0030
        /*0014*/ 	.byte	0x00, 0xf0, 0x11, 0x00


	//----- nvinfo : EIATTR_KPARAM_INFO
	.align		4
.L_12:
        /*0018*/ 	.byte	0x04, 0x17
        /*001a*/ 	.short	(.L_14 - .L_13)
.L_13:
        /*001c*/ 	.word	0x00000000
        /*0020*/ 	.short	0x0005
        /*0022*/ 	.short	0x0028
        /*0024*/ 	.byte	0x00, 0xf4, 0x21, 0x00


	//----- nvinfo : EIATTR_KPARAM_INFO
	.align		4
.L_14:
        /*0028*/ 	.byte	0x04, 0x17
        /*002a*/ 	.short	(.L_16 - .L_15)
.L_15:
        /*002c*/ 	.word	0x00000000
        /*0030*/ 	.short	0x0004
        /*0032*/ 	.short	0x0020
        /*0034*/ 	.byte	0x00, 0xf4, 0x21, 0x00


	//----- nvinfo : EIATTR_KPARAM_INFO
	.align		4
.L_16:
        /*0038*/ 	.byte	0x04, 0x17
        /*003a*/ 	.short	(.L_18 - .L_17)
.L_17:
        /*003c*/ 	.word	0x00000000
        /*0040*/ 	.short	0x0003
        /*0042*/ 	.short	0x0018
        /*0044*/ 	.byte	0x00, 0xf4, 0x21, 0x00


	//----- nvinfo : EIATTR_KPARAM_INFO
	.align		4
.L_18:
        /*0048*/ 	.byte	0x04, 0x17
        /*004a*/ 	.short	(.L_20 - .L_19)
.L_19:
        /*004c*/ 	.word	0x00000000
        /*0050*/ 	.short	0x0002
        /*0052*/ 	.short	0x0010
        /*0054*/ 	.byte	0x00, 0xf4, 0x21, 0x00


	//----- nvinfo : EIATTR_KPARAM_INFO
	.align		4
.L_20:
        /*0058*/ 	.byte	0x04, 0x17
        /*005a*/ 	.short	(.L_22 - .L_21)
.L_21:
        /*005c*/ 	.word	0x00000000
        /*0060*/ 	.short	0x0001
        /*0062*/ 	.short	0x0008
        /*0064*/ 	.byte	0x00, 0xf4, 0x21, 0x00


	//----- nvinfo : EIATTR_KPARAM_INFO
	.align		4
.L_22:
        /*0068*/ 	.byte	0x04, 0x17
        /*006a*/ 	.short	(.L_24 - .L_23)
.L_23:
        /*006c*/ 	.word	0x00000000
        /*0070*/ 	.short	0x0000
        /*0072*/ 	.short	0x0000
        /*0074*/ 	.byte	0x00, 0xf4, 0x21, 0x00


	//----- nvinfo : EIATTR_SPARSE_MMA_MASK
	.align		4
.L_24:
        /*0078*/ 	.byte	0x03, 0x50
        /*007a*/ 	.short	0x0000


	//----- nvinfo : EIATTR_MAXREG_COUNT
	.align		4
        /*007c*/ 	.byte	0x03, 0x1b
        /*007e*/ 	.short	0x00ff


	//----- nvinfo : EIATTR_EXIT_INSTR_OFFSETS
	.align		4
        /*0080*/ 	.byte	0x04, 0x1c
        /*0082*/ 	.short	(.L_26 - .L_25)


	//   ....[0]....
.L_25:
        /*0084*/ 	.word	0x000002f0


	//----- nvinfo : EIATTR_REQNTID
	.align		4
.L_26:
        /*0088*/ 	.byte	0x04, 0x10
        /*008a*/ 	.short	(.L_28 - .L_27)
.L_27:
        /*008c*/ 	.word	0x00000100
        /*0090*/ 	.word	0x00000001
        /*0094*/ 	.word	0x00000001


	//----- nvinfo : EIATTR_CBANK_PARAM_SIZE
	.align		4
.L_28:
        /*0098*/ 	.byte	0x03, 0x19
        /*009a*/ 	.short	0x0034


	//----- nvinfo : EIATTR_PARAM_CBANK
	.align		4
        /*009c*/ 	.byte	0x04, 0x0a
        /*009e*/ 	.short	(.L_30 - .L_29)
	.align		4
.L_29:
        /*00a0*/ 	.word	index@(.nv.constant0.triton_poi_fused_native_group_norm_relu_10)
        /*00a4*/ 	.short	0x0210
        /*00a6*/ 	.short	0x0034


	//----- nvinfo : EIATTR_SW_WAR
	.align		4
.L_30:
        /*00a8*/ 	.byte	0x04, 0x36
        /*00aa*/ 	.short	(.L_32 - .L_31)
.L_31:
        /*00ac*/ 	.word	0x00000008
.L_32:


//--------------------- .nv.callgraph             --------------------------
	.section	.nv.callgraph,"",@"SHT_CUDA_CALLGRAPH"
	.align	4
	.sectionentsize	8
	.align		4
        /*0000*/ 	.word	0x00000000
	.align		4
        /*0004*/ 	.word	0xffffffff
	.align		4
        /*0008*/ 	.word	0x00000000
	.align		4
        /*000c*/ 	.word	0xfffffffe
	.align		4
        /*0010*/ 	.word	0x00000000
	.align		4
        /*0014*/ 	.word	0xfffffffd
	.align		4
        /*0018*/ 	.word	0x00000000
	.align		4
        /*001c*/ 	.word	0xfffffffc


//--------------------- .nv.constant4             --------------------------
	.section	.nv.constant4,"a",@progbits
	.align	8
	.align		8
.nv.constant4:
        /*0000*/ 	.dword	_$_str


//--------------------- .text.triton_poi_fused_native_group_norm_relu_10 --------------------------
	.section	.text.triton_poi_fused_native_group_norm_relu_10,"ax",@progbits
	.align	128
        .global         triton_poi_fused_native_group_norm_relu_10
        .type           triton_poi_fused_native_group_norm_relu_10,@function
        .size           triton_poi_fused_native_group_norm_relu_10,(.L_x_1 - triton_poi_fused_native_group_norm_relu_10)
        .other          triton_poi_fused_native_group_norm_relu_10,@"STO_CUDA_ENTRY STV_DEFAULT"
triton_poi_fused_native_group_norm_relu_10:
.text.triton_poi_fused_native_group_norm_relu_10:
[----:B------:R-:W-:Y:S01]  /*0000*/  LDC R1, c[0x0][0x28] ;  /* 0x00000a00ff017b82 */ /* 0x000fe20000000800 */
[----:B------:R-:W1:Y:S07]  /*0010*/  S2R R0, SR_TID.X ;  /* 0x0000000000007919 */ /* 0x000e6e0000002100 */
[----:B------:R-:W2:Y:S01]  /*0020*/  LDC.64 R10, c[0x0][0x220] ;  /* 0x00008800ff0a7b82 */ /* 0x000ea20000000a00 */
[----:B------:R-:W-:Y:S01]  /*0030*/  ULDC.64 UR4, c[0x0][0x208] ;  /* 0x0000820000047ab9 */ /* 0x000fe20000000a00 */
[----:B------:R-:W3:Y:S06]  /*0040*/  S2R R3, SR_CTAID.X ;  /* 0x0000000000037919 */ /* 0x000eec0000002500 */
[----:B------:R-:W4:Y:S08]  /*0050*/  LDC.64 R8, c[0x0][0x218] ;  /* 0x00008600ff087b82 */ /* 0x000f300000000a00 */
[----:B------:R-:W5:Y:S08]  /*0060*/  LDC.64 R6, c[0x0][0x210] ;  /* 0x00008400ff067b82 */ /* 0x000f700000000a00 */
[----:B------:R-:W5:Y:S01]  /*0070*/  LDC.64 R4, c[0x0][0x228] ;  /* 0x00008a00ff047b82 */ /* 0x000f620000000a00 */
[----:B-1----:R-:W-:Y:S01]  /*0080*/  IMAD.SHL.U32 R0, R0, 0x2, RZ ;  /* 0x0000000200007824 */ /* 0x002fe200078e00ff */
[----:B---3--:R-:W-:-:S04]  /*0090*/  SHF.R.S32.HI R13, RZ, 0x16, R3 ;  /* 0x00000016ff0d7819 */ /* 0x008fc80000011403 */
[----:B------:R-:W-:Y:S02]  /*00a0*/  LOP3.LUT R0, R0, 0x1fe, RZ, 0xc0, !PT ;  /* 0x000001fe00007812 */ /* 0x000fe400078ec0ff */
[----:B------:R-:W-:-:S03]  /*00b0*/  SGXT R13, R13, 0x1 ;  /* 0x000000010d0d781a */ /* 0x000fc60000000200 */
[----:B------:R-:W-:-:S05]  /*00c0*/  IMAD R0, R3, 0x200, R0 ;  /* 0x0000020003007824 */ /* 0x000fca00078e0200 */
[CC--:B------:R-:W-:Y:S02]  /*00d0*/  LEA.HI R2, R13.reuse, R0.reuse, RZ, 0xa ;  /* 0x000000000d027211 */ /* 0x0c0fe400078f50ff */
[----:B------:R-:W-:Y:S02]  /*00e0*/  LEA.HI R13, R13, R0, RZ, 0x8 ;  /* 0x000000000d0d7211 */ /* 0x000fe400078f40ff */
[----:B------:R-:W-:Y:S02]  /*00f0*/  SHF.R.S32.HI R15, RZ, 0xa, R2 ;  /* 0x0000000aff0f7819 */ /* 0x000fe40000011402 */
[----:B------:R-:W1:Y:S03]  /*0100*/  LDC.64 R2, c[0x0][0x230] ;  /* 0x00008c00ff027b82 */ /* 0x000e660000000a00 */
[----:B--2---:R-:W-:Y:S01]  /*0110*/  IMAD.WIDE R10, R15, 0x4, R10 ;  /* 0x000000040f0a7825 */ /* 0x004fe200078e020a */
[----:B------:R-:W-:-:S05]  /*0120*/  SHF.R.S32.HI R13, RZ, 0x8, R13 ;  /* 0x00000008ff0d7819 */ /* 0x000fca000001140d */
[----:B------:R2:W3:Y:S01]  /*0130*/  LDG.E.EL R10, desc[UR4][R10.64] ;  /* 0x000000040a0a7981 */ /* 0x0004e2000c2e1900 */
[----:B------:R-:W-:Y:S01]  /*0140*/  LEA.HI R12, R13, R13, RZ, 0x7 ;  /* 0x0000000d0d0c7211 */ /* 0x000fe200078f38ff */
[----:B----4-:R-:W-:-:S03]  /*0150*/  IMAD.WIDE R8, R15, 0x4, R8 ;  /* 0x000000040f087825 */ /* 0x010fc600078e0208 */
[----:B------:R-:W-:Y:S01]  /*0160*/  LOP3.LUT R12, R12, 0xffffff80, RZ, 0xc0, !PT ;  /* 0xffffff800c0c7812 */ /* 0x000fe200078ec0ff */
[----:B-----5:R-:W-:Y:S02]  /*0170*/  IMAD.WIDE R6, R0, 0x4, R6 ;  /* 0x0000000400067825 */ /* 0x020fe400078e0206 */
[----:B------:R-:W4:Y:S01]  /*0180*/  LDG.E.EL R8, desc[UR4][R8.64] ;  /* 0x0000000408087981 */ /* 0x000f22000c2e1900 */
[----:B------:R-:W-:-:S03]  /*0190*/  IADD3 R13, R13, -R12, RZ ;  /* 0x8000000c0d0d7210 */ /* 0x000fc60007ffe0ff */
[----:B------:R-:W4:Y:S02]  /*01a0*/  LDG.E.64 R6, desc[UR4][R6.64] ;  /* 0x0000000406067981 */ /* 0x000f24000c1e1b00 */
[----:B0-----:R-:W-:-:S04]  /*01b0*/  IMAD.WIDE R4, R13, 0x4, R4 ;  /* 0x000000040d047825 */ /* 0x001fc800078e0204 */
[----:B-1----:R-:W-:Y:S02]  /*01c0*/  IMAD.WIDE R2, R13, 0x4, R2 ;  /* 0x000000040d027825 */ /* 0x002fe400078e0202 */
[----:B------:R-:W5:Y:S04]  /*01d0*/  LDG.E.EL R4, desc[UR4][R4.64] ;  /* 0x0000000404047981 */ /* 0x000f68000c2e1900 */
[----:B------:R-:W5:Y:S01]  /*01e0*/  LDG.E.EL R3, desc[UR4][R2.64] ;  /* 0x0000000402037981 */ /* 0x000f62000c2e1900 */
[----:B--2---:R-:W-:-:S10]  /*01f0*/  HFMA2.MMA R11, -RZ, RZ, 0.8125, 0 ;  /* 0x3a800000ff0b7435 */ /* 0x004fd400000001ff */
[----:B---3--:R-:W-:Y:S02]  /*0200*/  FFMA R12, R10, R11, 9.9999997473787516356e-06 ;  /* 0x3727c5ac0a0c7423 */ /* 0x008fe4000000000b */
[----:B------:R-:W0:Y:S04]  /*0210*/  LDC.64 R10, c[0x0][0x238] ;  /* 0x00008e00ff0a7b82 */ /* 0x000e280000000a00 */
[----:B------:R-:W1:Y:S01]  /*0220*/  MUFU.RSQ R12, R12 ;  /* 0x0000000c000c7308 */ /* 0x000e620000001400 */
[--C-:B----4-:R-:W-:Y:S01]  /*0230*/  FADD R13, R6, -R8.reuse ;  /* 0x80000008060d7221 */ /* 0x110fe20000000000 */
[----:B------:R-:W-:-:S03]  /*0240*/  FADD R9, R7, -R8 ;  /* 0x8000000807097221 */ /* 0x000fc60000000000 */
[C---:B-1----:R-:W-:Y:S01]  /*0250*/  FMUL R13, R12.reuse, R13 ;  /* 0x0000000d0c0d7220 */ /* 0x042fe20000400000 */
[----:B------:R-:W-:-:S03]  /*0260*/  FMUL R6, R12, R9 ;  /* 0x000000090c067220 */ /* 0x000fc60000400000 */
[C-C-:B-----5:R-:W-:Y:S01]  /*0270*/  FFMA R13, R4.reuse, R13, R3.reuse ;  /* 0x0000000d040d7223 */ /* 0x160fe20000000003 */
[----:B------:R-:W-:-:S04]  /*0280*/  FFMA R6, R4, R6, R3 ;  /* 0x0000000604067223 */ /* 0x000fc80000000003 */
[C---:B------:R-:W-:Y:S02]  /*0290*/  FSETP.GEU.AND P0, PT, R13.reuse, RZ, PT ;  /* 0x000000ff0d00720b */ /* 0x040fe40003f0e000 */
[----:B------:R-:W-:Y:S01]  /*02a0*/  FSETP.GEU.AND P1, PT, R6, RZ, PT ;  /* 0x000000ff0600720b */ /* 0x000fe20003f2e000 */
[----:B0-----:R-:W-:Y:S01]  /*02b0*/  IMAD.WIDE R2, R0, 0x4, R10 ;  /* 0x0000000400027825 */ /* 0x001fe200078e020a */
[----:B------:R-:W-:Y:S02]  /*02c0*/  FSEL R4, R13, RZ, P0 ;  /* 0x000000ff0d047208 */ /* 0x000fe40000000000 */
[----:B------:R-:W-:-:S05]  /*02d0*/  FSEL R5, R6, RZ, P1 ;  /* 0x000000ff06057208 */ /* 0x000fca0000800000 */
[----:B------:R-:W-:Y:S01]  /*02e0*/  STG.E.64 desc[UR4][R2.64], R4 ;  /* 0x0000000402007986 */ /* 0x000fe2000c101b04 */
[----:B------:R-:W-:Y:S05]  /*02f0*/  EXIT ;  /* 0x000000000000794d */ /* 0x000fea0003800000 */
.L_x_0:
[----:B------:R-:W-:-:S00]  /*0300*/  BRA `(.L_x_0) ;  /* 0xfffffffc00fc7947 */ /* 0x000fc0000383ffff */
[----:B------:R-:W-:-:S00]  /*0310*/  NOP ;  /* 0x0000000000007918 */ /* 0x000fc00000000000 */
        /* <DEDUP_REMOVED lines=14> */
.L_x_1:


//--------------------- .nv.global.init           --------------------------
	.section	.nv.global.init,"aw",@progbits
.nv.global.init:
	.type		_$_str,@object
	.size		_$_str,(.L_0 - _$_str)
_$_str:
        /*0000*/ 	.byte	0x5f, 0x5f, 0x43, 0x55, 0x44, 0x41, 0x5f, 0x46, 0x54, 0x5a, 0x00
.L_0:


//--------------------- .nv.constant0.triton_poi_fused_native_group_norm_relu_10 --------------------------
	.section	.nv.constant0.triton_poi_fused_native_group_norm_relu_10,"a",@progbits
	.sectionflags	@""
	.align	4
.nv.constant0.triton_poi_fused_native_group_norm_relu_10:
	.zero		580
